//
// Generated by NVIDIA NVVM Compiler
//
// Compiler Build ID: CL-36424714
// Cuda compilation tools, release 13.0, V13.0.88
// Based on NVVM 20.0.0
//

.version 9.0
.target sm_100
.address_size 64

	// .globl	allocatingKernel
.extern .func  (.param .b64 func_retval0) malloc
(
	.param .b64 malloc_param_0
)
;
.extern .func  (.param .b32 func_retval0) vprintf
(
	.param .b64 vprintf_param_0,
	.param .b64 vprintf_param_1
)
;
.extern .func free
(
	.param .b64 free_param_0
)
;
.global .align 1 .b8 $str[27] = {73, 110, 32, 116, 104, 114, 101, 97, 100, 32, 37, 100, 32, 97, 108, 108, 111, 99, 97, 116, 101, 100, 32, 37, 112, 10};
.global .align 1 .b8 $str$1[33] = {73, 110, 32, 116, 104, 114, 101, 97, 100, 32, 37, 100, 32, 99, 111, 112, 121, 32, 102, 114, 111, 109, 32, 37, 112, 32, 116, 111, 32, 37, 112, 10};
.global .align 1 .b8 $str$2[22] = {73, 110, 32, 116, 104, 114, 101, 97, 100, 32, 37, 100, 32, 102, 114, 101, 101, 32, 37, 112, 10};

.visible .entry allocatingKernel(
	.param .u64 .ptr .align 1 allocatingKernel_param_0
)
{
	.local .align 16 .b8 	__local_depot0[16];
	.reg .b64 	%SP;
	.reg .b64 	%SPL;
	.reg .b16 	%rs<5>;
	.reg .b32 	%r<7>;
	.reg .b64 	%rd<11>;

	mov.u64 	%SPL, __local_depot0;
	cvta.local.u64 	%SP, %SPL;
	ld.param.u64 	%rd1, [allocatingKernel_param_0];
	add.u64 	%rd2, %SP, 0;
	add.u64 	%rd3, %SPL, 0;
	mov.u32 	%r1, %tid.x;
	mov.u32 	%r2, %ntid.x;
	mov.u32 	%r3, %ctaid.x;
	mad.lo.s32 	%r4, %r2, %r3, %r1;
	{ // callseq 0, 0
	.param .b64 param0;
	st.param.b64 	[param0], 6;
	.param .b64 retval0;
	call.uni (retval0), 
	malloc, 
	(
	param0
	);
	ld.param.b64 	%rd4, [retval0];
	} // callseq 0
	st.local.u32 	[%rd3], %r4;
	st.local.u64 	[%rd3+8], %rd4;
	mov.u64 	%rd6, $str;
	cvta.global.u64 	%rd7, %rd6;
	{ // callseq 1, 0
	.param .b64 param0;
	st.param.b64 	[param0], %rd7;
	.param .b64 param1;
	st.param.b64 	[param1], %rd2;
	.param .b32 retval0;
	call.uni (retval0), 
	vprintf, 
	(
	param0, 
	param1
	);
	ld.param.b32 	%r5, [retval0];
	} // callseq 1
	cvt.u16.u32 	%rs1, %r4;
	mul.lo.s16 	%rs2, %rs1, 10;
	st.u16 	[%rd4], %rs2;
	or.b16  	%rs3, %rs2, 1;
	st.u16 	[%rd4+2], %rs3;
	add.s16 	%rs4, %rs2, 2;
	st.u16 	[%rd4+4], %rs4;
	cvta.to.global.u64 	%rd8, %rd1;
	mul.wide.s32 	%rd9, %r4, 8;
	add.s64 	%rd10, %rd8, %rd9;
	st.global.u64 	[%rd10], %rd4;
	ret;

}
	// .globl	copyingKernel
.visible .entry copyingKernel(
	.param .u64 .ptr .align 1 copyingKernel_param_0,
	.param .u64 .ptr .align 1 copyingKernel_param_1
)
{
	.local .align 8 .b8 	__local_depot1[24];
	.reg .b64 	%SP;
	.reg .b64 	%SPL;
	.reg .b16 	%rs<4>;
	.reg .b32 	%r<7>;
	.reg .b64 	%rd<14>;

	mov.u64 	%SPL, __local_depot1;
	cvta.local.u64 	%SP, %SPL;
	ld.param.u64 	%rd1, [copyingKernel_param_0];
	ld.param.u64 	%rd2, [copyingKernel_param_1];
	cvta.to.global.u64 	%rd3, %rd2;
	cvta.to.global.u64 	%rd4, %rd1;
	add.u64 	%rd5, %SP, 0;
	add.u64 	%rd6, %SPL, 0;
	mov.u32 	%r1, %tid.x;
	mov.u32 	%r2, %ntid.x;
	mov.u32 	%r3, %ctaid.x;
	mad.lo.s32 	%r4, %r2, %r3, %r1;
	mul.wide.s32 	%rd7, %r4, 8;
	add.s64 	%rd8, %rd4, %rd7;
	ld.global.u64 	%rd9, [%rd8];
	add.s64 	%rd10, %rd3, %rd7;
	ld.global.u64 	%rd11, [%rd10];
	st.local.u32 	[%rd6], %r4;
	st.local.u64 	[%rd6+8], %rd9;
	st.local.u64 	[%rd6+16], %rd11;
	mov.u64 	%rd12, $str$1;
	cvta.global.u64 	%rd13, %rd12;
	{ // callseq 2, 0
	.param .b64 param0;
	st.param.b64 	[param0], %rd13;
	.param .b64 param1;
	st.param.b64 	[param1], %rd5;
	.param .b32 retval0;
	call.uni (retval0), 
	vprintf, 
	(
	param0, 
	param1
	);
	ld.param.b32 	%r5, [retval0];
	} // callseq 2
	ld.u16 	%rs1, [%rd9];
	st.u16 	[%rd11], %rs1;
	ld.u16 	%rs2, [%rd9+2];
	st.u16 	[%rd11+2], %rs2;
	ld.u16 	%rs3, [%rd9+4];
	st.u16 	[%rd11+4], %rs3;
	ret;

}
	// .globl	freeingKernel
.visible .entry freeingKernel(
	.param .u64 .ptr .align 1 freeingKernel_param_0
)
{
	.local .align 16 .b8 	__local_depot2[16];
	.reg .b64 	%SP;
	.reg .b64 	%SPL;
	.reg .b32 	%r<7>;
	.reg .b64 	%rd<10>;

	mov.u64 	%SPL, __local_depot2;
	cvta.local.u64 	%SP, %SPL;
	ld.param.u64 	%rd1, [freeingKernel_param_0];
	cvta.to.global.u64 	%rd2, %rd1;
	add.u64 	%rd3, %SP, 0;
	add.u64 	%rd4, %SPL, 0;
	mov.u32 	%r1, %tid.x;
	mov.u32 	%r2, %ntid.x;
	mov.u32 	%r3, %ctaid.x;
	mad.lo.s32 	%r4, %r2, %r3, %r1;
	mul.wide.s32 	%rd5, %r4, 8;
	add.s64 	%rd6, %rd2, %rd5;
	ld.global.u64 	%rd7, [%rd6];
	st.local.u32 	[%rd4], %r4;
	st.local.u64 	[%rd4+8], %rd7;
	mov.u64 	%rd8, $str$2;
	cvta.global.u64 	%rd9, %rd8;
	{ // callseq 3, 0
	.param .b64 param0;
	st.param.b64 	[param0], %rd9;
	.param .b64 param1;
	st.param.b64 	[param1], %rd3;
	.param .b32 retval0;
	call.uni (retval0), 
	vprintf, 
	(
	param0, 
	param1
	);
	ld.param.b32 	%r5, [retval0];
	} // callseq 3
	{ // callseq 4, 0
	.param .b64 param0;
	st.param.b64 	[param0], %rd7;
	call.uni 
	free, 
	(
	param0
	);
	} // callseq 4
	ret;

}


// ===== COMPILED SASS (sm_100) =====

	.target	sm_100

	.elftype	@"ET_EXEC"


//--------------------- .note.nv.tkinfo           --------------------------
	.section	.note.nv.tkinfo,"",@"SHT_NOTE"
	.sectionflags	@"SHF_NOTE_NV_TKINFO"
	.tkinfo
        /*0018*/ 	.word	0x00000002
        /*0030*/ 	.string	""
        /*0030*/ 	.string	"ptxas"
        /*0030*/ 	.string	"Cuda compilation tools, release 13.0, V13.0.88"
        /*0030*/ 	.string	"Build cuda_13.0.r13.0/compiler.36424714_0"
        /*0030*/ 	.string	"-arch sm_100 -m 64 "



//--------------------- .note.nv.cuinfo           --------------------------
	.section	.note.nv.cuinfo,"",@"SHT_NOTE"
	.sectionflags	@"SHF_NOTE_NV_CUINFO"
        /*0018*/ 	.short	0x0002
        /*001a*/ 	.short	0x0064
        /*001c*/ 	.short	0x0082
	.zero		2


//--------------------- .nv.info                  --------------------------
	.section	.nv.info,"",@"SHT_CUDA_INFO"
	.align	4


	//----- nvinfo : EIATTR_REGCOUNT
	.align		4
        /*0000*/ 	.byte	0x04, 0x2f
        /*0002*/ 	.short	(.L_4 - .L_3)
	.align		4
.L_3:
        /*0004*/ 	.word	index@(allocatingKernel)
        /*0008*/ 	.word	0x0000001a


	//----- nvinfo : EIATTR_FRAME_SIZE
	.align		4
.L_4:
        /*000c*/ 	.byte	0x04, 0x11
        /*000e*/ 	.short	(.L_6 - .L_5)
	.align		4
.L_5:
        /*0010*/ 	.word	index@(allocatingKernel)
        /*0014*/ 	.word	0x00000010


	//----- nvinfo : EIATTR_REGCOUNT
	.align		4
.L_6:
        /*0018*/ 	.byte	0x04, 0x2f
        /*001a*/ 	.short	(.L_8 - .L_7)
	.align		4
.L_7:
        /*001c*/ 	.word	index@(copyingKernel)
        /*0020*/ 	.word	0x00000018


	//----- nvinfo : EIATTR_FRAME_SIZE
	.align		4
.L_8:
        /*0024*/ 	.byte	0x04, 0x11
        /*0026*/ 	.short	(.L_10 - .L_9)
	.align		4
.L_9:
        /*0028*/ 	.word	index@(copyingKernel)
        /*002c*/ 	.word	0x00000018


	//----- nvinfo : EIATTR_REGCOUNT
	.align		4
.L_10:
        /*0030*/ 	.byte	0x04, 0x2f
        /*0032*/ 	.short	(.L_12 - .L_11)
	.align		4
.L_11:
        /*0034*/ 	.word	index@(freeingKernel)
        /*0038*/ 	.word	0x00000018


	//----- nvinfo : EIATTR_FRAME_SIZE
	.align		4
.L_12:
        /*003c*/ 	.byte	0x04, 0x11
        /*003e*/ 	.short	(.L_14 - .L_13)
	.align		4
.L_13:
        /*0040*/ 	.word	index@(freeingKernel)
        /*0044*/ 	.word	0x00000010


	//----- nvinfo : EIATTR_MIN_STACK_SIZE
	.align		4
.L_14:
        /*0048*/ 	.byte	0x04, 0x12
        /*004a*/ 	.short	(.L_16 - .L_15)
	.align		4
.L_15:
        /*004c*/ 	.word	index@(freeingKernel)
        /*0050*/ 	.word	0x00000010


	//----- nvinfo : EIATTR_MIN_STACK_SIZE
	.align		4
.L_16:
        /*0054*/ 	.byte	0x04, 0x12
        /*0056*/ 	.short	(.L_18 - .L_17)
	.align		4
.L_17:
        /*0058*/ 	.word	index@(copyingKernel)
        /*005c*/ 	.word	0x00000018


	//----- nvinfo : EIATTR_MIN_STACK_SIZE
	.align		4
.L_18:
        /*0060*/ 	.byte	0x04, 0x12
        /*0062*/ 	.short	(.L_20 - .L_19)
	.align		4
.L_19:
        /*0064*/ 	.word	index@(allocatingKernel)
        /*0068*/ 	.word	0x00000010
.L_20:


//--------------------- .nv.compat                --------------------------
	.section	.nv.compat,"",@"SHT_CUDA_COMPAT_INFO"
	.align	4
        /*0000*/ 	.byte	0x02, 0x09, 0x00, 0x00, 0x02, 0x02, 0x01, 0x00, 0x02, 0x05, 0x05, 0x00, 0x03, 0x07, 0x01, 0x01
        /*0010*/ 	.byte	0x02, 0x03, 0x00, 0x00, 0x02, 0x06, 0x01, 0x00, 0x04, 0x0b, 0x08, 0x00, 0x09, 0x00, 0x00, 0x00
        /*0020*/ 	.byte	0x00, 0x00, 0x00, 0x00


//--------------------- .nv.info.freeingKernel    --------------------------
	.section	.nv.info.freeingKernel,"",@"SHT_CUDA_INFO"
	.sectionflags	@""
	.align	4


	//----- nvinfo : EIATTR_CUDA_API_VERSION
	.align		4
        /*0000*/ 	.byte	0x04, 0x37
        /*0002*/ 	.short	(.L_22 - .L_21)
.L_21:
        /*0004*/ 	.word	0x00000082


	//----- nvinfo : EIATTR_KPARAM_INFO
	.align		4
.L_22:
        /*0008*/ 	.byte	0x04, 0x17
        /*000a*/ 	.short	(.L_24 - .L_23)
.L_23:
        /*000c*/ 	.word	0x00000000
        /*0010*/ 	.short	0x0000
        /*0012*/ 	.short	0x0000
        /*0014*/ 	.byte	0x00, 0xf5, 0x21, 0x00


	//----- nvinfo : EIATTR_SPARSE_MMA_MASK
	.align		4
.L_24:
        /*0018*/ 	.byte	0x03, 0x50
        /*001a*/ 	.short	0x0000


	//----- nvinfo : EIATTR_MAXREG_COUNT
	.align		4
        /*001c*/ 	.byte	0x03, 0x1b
        /*001e*/ 	.short	0x00ff


	//----- nvinfo : EIATTR_EXTERNS
	.align		4
        /*0020*/ 	.byte	0x04, 0x0f
        /*0022*/ 	.short	(.L_26 - .L_25)


	//   ....[0]....
	.align		4
.L_25:
        /*0024*/ 	.word	index@(vprintf)


	//   ....[1]....
	.align		4
        /*0028*/ 	.word	index@(free)


	//----- nvinfo : EIATTR_MERCURY_ISA_VERSION
	.align		4
.L_26:
        /*002c*/ 	.byte	0x03, 0x5f
        /*002e*/ 	.short	0x0101


	//----- nvinfo : EIATTR_VRC_CTA_INIT_COUNT
	.align		4
        /*0030*/ 	.byte	0x02, 0x4a
	.zero		1
	.zero		1


	//----- nvinfo : EIATTR_SYSCALL_OFFSETS
	.align		4
        /*0034*/ 	.byte	0x04, 0x46
        /*0036*/ 	.short	(.L_28 - .L_27)


	//   ....[0]....
.L_27:
        /*0038*/ 	.word	0x00000160


	//   ....[1]....
        /*003c*/ 	.word	0x000001c0


	//----- nvinfo : EIATTR_EXIT_INSTR_OFFSETS
	.align		4
.L_28:
        /*0040*/ 	.byte	0x04, 0x1c
        /*0042*/ 	.short	(.L_30 - .L_29)


	//   ....[0]....
.L_29:
        /*0044*/ 	.word	0x000001d0


	//----- nvinfo : EIATTR_CBANK_PARAM_SIZE
	.align		4
.L_30:
        /*0048*/ 	.byte	0x03, 0x19
        /*004a*/ 	.short	0x0008


	//----- nvinfo : EIATTR_PARAM_CBANK
	.align		4
        /*004c*/ 	.byte	0x04, 0x0a
        /*004e*/ 	.short	(.L_32 - .L_31)
	.align		4
.L_31:
        /*0050*/ 	.word	index@(.nv.constant0.freeingKernel)
        /*0054*/ 	.short	0x0380
        /*0056*/ 	.short	0x0008


	//----- nvinfo : EIATTR_SW_WAR
	.align		4
.L_32:
        /*0058*/ 	.byte	0x04, 0x36
        /*005a*/ 	.short	(.L_34 - .L_33)
.L_33:
        /*005c*/ 	.word	0x00000008
.L_34:


//--------------------- .nv.info.copyingKernel    --------------------------
	.section	.nv.info.copyingKernel,"",@"SHT_CUDA_INFO"
	.sectionflags	@""
	.align	4


	//----- nvinfo : EIATTR_CUDA_API_VERSION
	.align		4
        /*0000*/ 	.byte	0x04, 0x37
        /*0002*/ 	.short	(.L_36 - .L_35)
.L_35:
        /*0004*/ 	.word	0x00000082


	//----- nvinfo : EIATTR_KPARAM_INFO
	.align		4
.L_36:
        /*0008*/ 	.byte	0x04, 0x17
        /*000a*/ 	.short	(.L_38 - .L_37)
.L_37:
        /*000c*/ 	.word	0x00000000
        /*0010*/ 	.short	0x0001
        /*0012*/ 	.short	0x0008
        /*0014*/ 	.byte	0x00, 0xf5, 0x21, 0x00


	//----- nvinfo : EIATTR_KPARAM_INFO
	.align		4
.L_38:
        /*0018*/ 	.byte	0x04, 0x17
        /*001a*/ 	.short	(.L_40 - .L_39)
.L_39:
        /*001c*/ 	.word	0x00000000
        /*0020*/ 	.short	0x0000
        /*0022*/ 	.short	0x0000
        /*0024*/ 	.byte	0x00, 0xf5, 0x21, 0x00


	//----- nvinfo : EIATTR_SPARSE_MMA_MASK
	.align		4
.L_40:
        /*0028*/ 	.byte	0x03, 0x50
        /*002a*/ 	.short	0x0000


	//----- nvinfo : EIATTR_MAXREG_COUNT
	.align		4
        /*002c*/ 	.byte	0x03, 0x1b
        /*002e*/ 	.short	0x00ff


	//----- nvinfo : EIATTR_EXTERNS
	.align		4
        /*0030*/ 	.byte	0x04, 0x0f
        /*0032*/ 	.short	(.L_42 - .L_41)


	//   ....[0]....
	.align		4
.L_41:
        /*0034*/ 	.word	index@(vprintf)


	//----- nvinfo : EIATTR_MERCURY_ISA_VERSION
	.align		4
.L_42:
        /*0038*/ 	.byte	0x03, 0x5f
        /*003a*/ 	.short	0x0101


	//----- nvinfo : EIATTR_VRC_CTA_INIT_COUNT
	.align		4
        /*003c*/ 	.byte	0x02, 0x4a
	.zero		1
	.zero		1


	//----- nvinfo : EIATTR_SYSCALL_OFFSETS
	.align		4
        /*0040*/ 	.byte	0x04, 0x46
        /*0042*/ 	.short	(.L_44 - .L_43)


	//   ....[0]....
.L_43:
        /*0044*/ 	.word	0x000001a0


	//----- nvinfo : EIATTR_EXIT_INSTR_OFFSETS
	.align		4
.L_44:
        /*0048*/ 	.byte	0x04, 0x1c
        /*004a*/ 	.short	(.L_46 - .L_45)


	//   ....[0]....
.L_45:
        /*004c*/ 	.word	0x00000210


	//----- nvinfo : EIATTR_CBANK_PARAM_SIZE
	.align		4
.L_46:
        /*0050*/ 	.byte	0x03, 0x19
        /*0052*/ 	.short	0x0010


	//----- nvinfo : EIATTR_PARAM_CBANK
	.align		4
        /*0054*/ 	.byte	0x04, 0x0a
        /*0056*/ 	.short	(.L_48 - .L_47)
	.align		4
.L_47:
        /*0058*/ 	.word	index@(.nv.constant0.copyingKernel)
        /*005c*/ 	.short	0x0380
        /*005e*/ 	.short	0x0010


	//----- nvinfo : EIATTR_SW_WAR
	.align		4
.L_48:
        /*0060*/ 	.byte	0x04, 0x36
        /*0062*/ 	.short	(.L_50 - .L_49)
.L_49:
        /*0064*/ 	.word	0x00000008
.L_50:


//--------------------- .nv.info.allocatingKernel --------------------------
	.section	.nv.info.allocatingKernel,"",@"SHT_CUDA_INFO"
	.sectionflags	@""
	.align	4


	//----- nvinfo : EIATTR_CUDA_API_VERSION
	.align		4
        /*0000*/ 	.byte	0x04, 0x37
        /*0002*/ 	.short	(.L_52 - .L_51)
.L_51:
        /*0004*/ 	.word	0x00000082


	//----- nvinfo : EIATTR_KPARAM_INFO
	.align		4
.L_52:
        /*0008*/ 	.byte	0x04, 0x17
        /*000a*/ 	.short	(.L_54 - .L_53)
.L_53:
        /*000c*/ 	.word	0x00000000
        /*0010*/ 	.short	0x0000
        /*0012*/ 	.short	0x0000
        /*0014*/ 	.byte	0x00, 0xf5, 0x21, 0x00


	//----- nvinfo : EIATTR_SPARSE_MMA_MASK
	.align		4
.L_54:
        /*0018*/ 	.byte	0x03, 0x50
        /*001a*/ 	.short	0x0000


	//----- nvinfo : EIATTR_MAXREG_COUNT
	.align		4
        /*001c*/ 	.byte	0x03, 0x1b
        /*001e*/ 	.short	0x00ff


	//----- nvinfo : EIATTR_EXTERNS
	.align		4
        /*0020*/ 	.byte	0x04, 0x0f
        /*0022*/ 	.short	(.L_56 - .L_55)


	//   ....[0]....
	.align		4
.L_55:
        /*0024*/ 	.word	index@(malloc)


	//   ....[1]....
	.align		4
        /*0028*/ 	.word	index@(vprintf)


	//----- nvinfo : EIATTR_MERCURY_ISA_VERSION
	.align		4
.L_56:
        /*002c*/ 	.byte	0x03, 0x5f
        /*002e*/ 	.short	0x0101


	//----- nvinfo : EIATTR_VRC_CTA_INIT_COUNT
	.align		4
        /*0030*/ 	.byte	0x02, 0x4a
	.zero		1
	.zero		1


	//----- nvinfo : EIATTR_SYSCALL_OFFSETS
	.align		4
        /*0034*/ 	.byte	0x04, 0x46
        /*0036*/ 	.short	(.L_58 - .L_57)


	//   ....[0]....
.L_57:
        /*0038*/ 	.word	0x000000f0


	//   ....[1]....
        /*003c*/ 	.word	0x000001d0


	//----- nvinfo : EIATTR_EXIT_INSTR_OFFSETS
	.align		4
.L_58:
        /*0040*/ 	.byte	0x04, 0x1c
        /*0042*/ 	.short	(.L_60 - .L_59)


	//   ....[0]....
.L_59:
        /*0044*/ 	.word	0x00000300


	//----- nvinfo : EIATTR_CBANK_PARAM_SIZE
	.align		4
.L_60:
        /*0048*/ 	.byte	0x03, 0x19
        /*004a*/ 	.short	0x0008


	//----- nvinfo : EIATTR_PARAM_CBANK
	.align		4
        /*004c*/ 	.byte	0x04, 0x0a
        /*004e*/ 	.short	(.L_62 - .L_61)
	.align		4
.L_61:
        /*0050*/ 	.word	index@(.nv.constant0.allocatingKernel)
        /*0054*/ 	.short	0x0380
        /*0056*/ 	.short	0x0008


	//----- nvinfo : EIATTR_SW_WAR
	.align		4
.L_62:
        /*0058*/ 	.byte	0x04, 0x36
        /*005a*/ 	.short	(.L_64 - .L_63)
.L_63:
        /*005c*/ 	.word	0x00000008
.L_64:


//--------------------- .nv.callgraph             --------------------------
	.section	.nv.callgraph,"",@"SHT_CUDA_CALLGRAPH"
	.align	4
	.sectionentsize	8
	.align		4
        /*0000*/ 	.word	0x00000000
	.align		4
        /*0004*/ 	.word	0xffffffff
	.align		4
        /*0008*/ 	.word	index@(freeingKernel)
	.align		4
        /*000c*/ 	.word	index@(free)
	.align		4
        /*0010*/ 	.word	index@(freeingKernel)
	.align		4
        /*0014*/ 	.word	index@(vprintf)
	.align		4
        /*0018*/ 	.word	index@(copyingKernel)
	.align		4
        /*001c*/ 	.word	index@(vprintf)
	.align		4
        /*0020*/ 	.word	index@(allocatingKernel)
	.align		4
        /*0024*/ 	.word	index@(vprintf)
	.align		4
        /*0028*/ 	.word	index@(allocatingKernel)
	.align		4
        /*002c*/ 	.word	index@(malloc)
	.align		4
        /*0030*/ 	.word	0x00000000
	.align		4
        /*0034*/ 	.word	0xfffffffe
	.align		4
        /*0038*/ 	.word	0x00000000
	.align		4
        /*003c*/ 	.word	0xfffffffd
	.align		4
        /*0040*/ 	.word	0x00000000
	.align		4
        /*0044*/ 	.word	0xfffffffc


//--------------------- .nv.constant4             --------------------------
	.section	.nv.constant4,"a",@progbits
	.align	8
	.align		8
.nv.constant4:
        /*0000*/ 	.dword	vprintf
	.align		8
        /*0008*/ 	.dword	free
	.align		8
        /*0010*/ 	.dword	$str
	.align		8
        /*0018*/ 	.dword	$str$1
	.align		8
        /*0020*/ 	.dword	$str$2
	.align		8
        /*0028*/ 	.dword	malloc


//--------------------- .text.freeingKernel       --------------------------
	.section	.text.freeingKernel,"ax",@progbits
	.align	128
        .global         freeingKernel
        .type           freeingKernel,@function
        .size           freeingKernel,(.L_x_8 - freeingKernel)
        .other          freeingKernel,@"STO_CUDA_ENTRY STV_DEFAULT"
freeingKernel:
.text.freeingKernel:
[----:B------:R-:W0:Y:S01]  /*0000*/  LDC R1, c[0x0][0x37c] ;  /* 0x0000df00ff017b82 */ /* 0x000e220000000800 */
[----:B------:R-:W1:Y:S07]  /*0010*/  S2R R0, SR_TID.X ;  /* 0x0000000000007919 */ /* 0x000e6e0000002100 */
[----:B------:R-:W2:Y:S01]  /*0020*/  LDC.64 R16, c[0x0][0x380] ;  /* 0x0000e000ff107b82 */ /* 0x000ea20000000a00 */
[----:B------:R-:W3:Y:S01]  /*0030*/  LDCU UR6, c[0x0][0x2fc] ;  /* 0x00005f80ff0677ac */ /* 0x000ee20008000800 */
[----:B0-----:R-:W-:Y:S01]  /*0040*/  VIADD R1, R1, 0xfffffff0 ;  /* 0xfffffff001017836 */ /* 0x001fe20000000000 */
[----:B------:R-:W1:Y:S01]  /*0050*/  S2R R3, SR_CTAID.X ;  /* 0x0000000000037919 */ /* 0x000e620000002500 */
[----:B------:R-:W1:Y:S01]  /*0060*/  LDCU UR7, c[0x0][0x360] ;  /* 0x00006c00ff0777ac */ /* 0x000e620008000800 */
[----:B------:R-:W0:Y:S01]  /*0070*/  LDCU.64 UR4, c[0x0][0x358] ;  /* 0x00006b00ff0477ac */ /* 0x000e220008000a00 */
[----:B------:R-:W-:Y:S01]  /*0080*/  MOV R2, 0x0 ;  /* 0x0000000000027802 */ /* 0x000fe20000000f00 */
[----:B------:R-:W4:Y:S01]  /*0090*/  LDCU.64 UR8, c[0x4][0x20] ;  /* 0x01000400ff0877ac */ /* 0x000f220008000a00 */
[----:B-1----:R-:W-:-:S04]  /*00a0*/  IMAD R0, R3, UR7, R0 ;  /* 0x0000000703007c24 */ /* 0x002fc8000f8e0200 */
[----:B--2---:R-:W-:-:S06]  /*00b0*/  IMAD.WIDE R16, R0, 0x8, R16 ;  /* 0x0000000800107825 */ /* 0x004fcc00078e0210 */
[----:B0-----:R-:W2:Y:S01]  /*00c0*/  LDG.E.64 R16, desc[UR4][R16.64] ;  /* 0x0000000410107981 */ /* 0x001ea2000c1e1b00 */
[----:B------:R-:W0:Y:S01]  /*00d0*/  LDCU UR4, c[0x0][0x2f8] ;  /* 0x00005f00ff0477ac */ /* 0x000e220008000800 */
[----:B------:R-:W1:Y:S01]  /*00e0*/  LDC.64 R2, c[0x4][R2] ;  /* 0x0100000002027b82 */ /* 0x000e620000000a00 */
[----:B----4-:R-:W-:Y:S01]  /*00f0*/  IMAD.U32 R4, RZ, RZ, UR8 ;  /* 0x00000008ff047e24 */ /* 0x010fe2000f8e00ff */
[----:B------:R4:W-:Y:S01]  /*0100*/  STL [R1], R0 ;  /* 0x0000000001007387 */ /* 0x0009e20000100800 */
[----:B------:R-:W-:Y:S02]  /*0110*/  MOV R5, UR9 ;  /* 0x0000000900057c02 */ /* 0x000fe40008000f00 */
[----:B0-----:R-:W-:-:S05]  /*0120*/  IADD3 R6, P0, PT, R1, UR4, RZ ;  /* 0x0000000401067c10 */ /* 0x001fca000ff1e0ff */
[----:B---3--:R-:W-:Y:S01]  /*0130*/  IMAD.X R7, RZ, RZ, UR6, P0 ;  /* 0x00000006ff077e24 */ /* 0x008fe200080e06ff */
[----:B-12---:R4:W-:Y:S07]  /*0140*/  STL.64 [R1+0x8], R16 ;  /* 0x0000081001007387 */ /* 0x0069ee0000100a00 */
[----:B------:R-:W-:-:S07]  /*0150*/  LEPC R20, `(.L_x_0) ;  /* 0x000000001014794e */ /* 0x000fce0000000000 */
[----:B----4-:R-:W-:Y:S05]  /*0160*/  CALL.ABS.NOINC R2 ;  /* 0x0000000002007343 */ /* 0x010fea0003c00000 */
.L_x_0:
[----:B------:R-:W-:Y:S01]  /*0170*/  MOV R0, 0x8 ;  /* 0x0000000800007802 */ /* 0x000fe20000000f00 */
[----:B------:R-:W-:Y:S01]  /*0180*/  IMAD.MOV.U32 R5, RZ, RZ, R17 ;  /* 0x000000ffff057224 */ /* 0x000fe200078e0011 */
[----:B------:R-:W-:Y:S02]  /*0190*/  MOV R4, R16 ;  /* 0x0000001000047202 */ /* 0x000fe40000000f00 */
[----:B------:R0:W1:Y:S05]  /*01a0*/  LDC.64 R2, c[0x4][R0] ;  /* 0x0100000000027b82 */ /* 0x00006a0000000a00 */
[----:B------:R-:W-:-:S07]  /*01b0*/  LEPC R20, `(.L_x_1) ;  /* 0x000000001014794e */ /* 0x000fce0000000000 */
[----:B01----:R-:W-:Y:S05]  /*01c0*/  CALL.ABS.NOINC R2 ;  /* 0x0000000002007343 */ /* 0x003fea0003c00000 */
.L_x_1:
[----:B------:R-:W-:Y:S05]  /*01d0*/  EXIT ;  /* 0x000000000000794d */ /* 0x000fea0003800000 */
.L_x_2:
[----:B------:R-:W-:-:S00]  /*01e0*/  BRA `(.L_x_2) ;  /* 0xfffffffc00fc7947 */ /* 0x000fc0000383ffff */
[----:B------:R-:W-:-:S00]  /*01f0*/  NOP ;  /* 0x0000000000007918 */ /* 0x000fc00000000000 */
        /* <DEDUP_REMOVED lines=8> */
.L_x_8:


//--------------------- .text.copyingKernel       --------------------------
	.section	.text.copyingKernel,"ax",@progbits
	.align	128
        .global         copyingKernel
        .type           copyingKernel,@function
        .size           copyingKernel,(.L_x_9 - copyingKernel)
        .other          copyingKernel,@"STO_CUDA_ENTRY STV_DEFAULT"
copyingKernel:
.text.copyingKernel:
[----:B------:R-:W0:Y:S01]  /*0000*/  LDC R1, c[0x0][0x37c] ;  /* 0x0000df00ff017b82 */ /* 0x000e220000000800 */
[----:B------:R-:W1:Y:S07]  /*0010*/  S2R R0, SR_TID.X ;  /* 0x0000000000007919 */ /* 0x000e6e0000002100 */
[----:B------:R-:W2:Y:S01]  /*0020*/  LDC.64 R18, c[0x0][0x380] ;  /* 0x0000e000ff127b82 */ /* 0x000ea20000000a00 */
[----:B------:R-:W3:Y:S01]  /*0030*/  LDCU UR5, c[0x0][0x2fc] ;  /* 0x00005f80ff0577ac */ /* 0x000ee20008000800 */
[----:B0-----:R-:W-:Y:S01]  /*0040*/  VIADD R1, R1, 0xffffffe8 ;  /* 0xffffffe801017836 */ /* 0x001fe20000000000 */
[----:B------:R-:W1:Y:S01]  /*0050*/  S2R R3, SR_CTAID.X ;  /* 0x0000000000037919 */ /* 0x000e620000002500 */
[----:B------:R-:W1:Y:S04]  /*0060*/  LDCU UR4, c[0x0][0x360] ;  /* 0x00006c00ff0477ac */ /* 0x000e680008000800 */
[----:B------:R-:W0:Y:S01]  /*0070*/  LDC.64 R16, c[0x0][0x388] ;  /* 0x0000e200ff107b82 */ /* 0x000e220000000a00 */
[----:B------:R-:W4:Y:S01]  /*0080*/  LDCU.64 UR36, c[0x0][0x358] ;  /* 0x00006b00ff2477ac */ /* 0x000f220008000a00 */
[----:B------:R-:W-:Y:S01]  /*0090*/  MOV R2, 0x0 ;  /* 0x0000000000027802 */ /* 0x000fe20000000f00 */
[----:B------:R-:W5:Y:S01]  /*00a0*/  LDCU.64 UR6, c[0x4][0x18] ;  /* 0x01000300ff0677ac */ /* 0x000f620008000a00 */
[----:B-1----:R-:W-:-:S04]  /*00b0*/  IMAD R0, R3, UR4, R0 ;  /* 0x0000000403007c24 */ /* 0x002fc8000f8e0200 */
[----:B--2---:R-:W-:-:S04]  /*00c0*/  IMAD.WIDE R18, R0, 0x8, R18 ;  /* 0x0000000800127825 */ /* 0x004fc800078e0212 */
[----:B0-----:R-:W-:Y:S02]  /*00d0*/  IMAD.WIDE R16, R0, 0x8, R16 ;  /* 0x0000000800107825 */ /* 0x001fe400078e0210 */
[----:B----4-:R-:W2:Y:S04]  /*00e0*/  LDG.E.64 R18, desc[UR36][R18.64] ;  /* 0x0000002412127981 */ /* 0x010ea8000c1e1b00 */
[----:B------:R-:W4:Y:S01]  /*00f0*/  LDG.E.64 R16, desc[UR36][R16.64] ;  /* 0x0000002410107981 */ /* 0x000f22000c1e1b00 */
[----:B------:R-:W0:Y:S01]  /*0100*/  LDCU UR4, c[0x0][0x2f8] ;  /* 0x00005f00ff0477ac */ /* 0x000e220008000800 */
[----:B------:R-:W1:Y:S01]  /*0110*/  LDC.64 R2, c[0x4][R2] ;  /* 0x0100000002027b82 */ /* 0x000e620000000a00 */
[----:B-----5:R-:W-:Y:S01]  /*0120*/  IMAD.U32 R4, RZ, RZ, UR6 ;  /* 0x00000006ff047e24 */ /* 0x020fe2000f8e00ff */
[----:B------:R0:W-:Y:S01]  /*0130*/  STL [R1], R0 ;  /* 0x0000000001007387 */ /* 0x0001e20000100800 */
[----:B------:R-:W-:-:S02]  /*0140*/  MOV R5, UR7 ;  /* 0x0000000700057c02 */ /* 0x000fc40008000f00 */
[----:B0-----:R-:W-:-:S04]  /*0150*/  IADD3 R6, P0, PT, R1, UR4, RZ ;  /* 0x0000000401067c10 */ /* 0x001fc8000ff1e0ff */
[----:B---3--:R-:W-:Y:S01]  /*0160*/  IADD3.X R7, PT, PT, RZ, UR5, RZ, P0, !PT ;  /* 0x00000005ff077c10 */ /* 0x008fe200087fe4ff */
[----:B--2---:R0:W-:Y:S04]  /*0170*/  STL.64 [R1+0x8], R18 ;  /* 0x0000081201007387 */ /* 0x0041e80000100a00 */
[----:B-1--4-:R0:W-:Y:S04]  /*0180*/  STL.64 [R1+0x10], R16 ;  /* 0x0000101001007387 */ /* 0x0121e80000100a00 */
[----:B------:R-:W-:-:S07]  /*0190*/  LEPC R20, `(.L_x_3) ;  /* 0x000000001014794e */ /* 0x000fce0000000000 */
[----:B0-----:R-:W-:Y:S05]  /*01a0*/  CALL.ABS.NOINC R2 ;  /* 0x0000000002007343 */ /* 0x001fea0003c00000 */
.L_x_3:
[----:B------:R-:W2:Y:S04]  /*01b0*/  LD.E.U16 R3, desc[UR36][R18.64] ;  /* 0x0000002412037980 */ /* 0x000ea8000c101500 */
[----:B--2---:R-:W-:Y:S04]  /*01c0*/  ST.E.U16 desc[UR36][R16.64], R3 ;  /* 0x0000000310007985 */ /* 0x004fe8000c101524 */
[----:B------:R-:W2:Y:S04]  /*01d0*/  LD.E.U16 R5, desc[UR36][R18.64+0x2] ;  /* 0x0000022412057980 */ /* 0x000ea8000c101500 */
[----:B--2---:R-:W-:Y:S04]  /*01e0*/  ST.E.U16 desc[UR36][R16.64+0x2], R5 ;  /* 0x0000020510007985 */ /* 0x004fe8000c101524 */
[----:B------:R-:W2:Y:S04]  /*01f0*/  LD.E.U16 R7, desc[UR36][R18.64+0x4] ;  /* 0x0000042412077980 */ /* 0x000ea8000c101500 */
[----:B--2---:R-:W-:Y:S01]  /*0200*/  ST.E.U16 desc[UR36][R16.64+0x4], R7 ;  /* 0x0000040710007985 */ /* 0x004fe2000c101524 */
[----:B------:R-:W-:Y:S05]  /*0210*/  EXIT ;  /* 0x000000000000794d */ /* 0x000fea0003800000 */
.L_x_4:
        /* <DEDUP_REMOVED lines=14> */
.L_x_9:


//--------------------- .text.allocatingKernel    --------------------------
	.section	.text.allocatingKernel,"ax",@progbits
	.align	128
        .global         allocatingKernel
        .type           allocatingKernel,@function
        .size           allocatingKernel,(.L_x_10 - allocatingKernel)
        .other          allocatingKernel,@"STO_CUDA_ENTRY STV_DEFAULT"
allocatingKernel:
.text.allocatingKernel:
[----:B------:R-:W0:Y:S01]  /*0000*/  LDC R1, c[0x0][0x37c] ;  /* 0x0000df00ff017b82 */ /* 0x000e220000000800 */
[----:B------:R-:W1:Y:S01]  /*0010*/  S2R R2, SR_TID.X ;  /* 0x0000000000027919 */ /* 0x000e620000002100 */
[----:B------:R-:W-:Y:S01]  /*0020*/  MOV R0, 0x28 ;  /* 0x0000002800007802 */ /* 0x000fe20000000f00 */
[----:B------:R-:W2:Y:S01]  /*0030*/  LDCU UR4, c[0x0][0x2f8] ;  /* 0x00005f00ff0477ac */ /* 0x000ea20008000800 */
[----:B0-----:R-:W-:Y:S01]  /*0040*/  VIADD R1, R1, 0xfffffff0 ;  /* 0xfffffff001017836 */ /* 0x001fe20000000000 */
[----:B------:R-:W1:Y:S03]  /*0050*/  S2R R3, SR_CTAID.X ;  /* 0x0000000000037919 */ /* 0x000e660000002500 */
[----:B------:R0:W3:Y:S01]  /*0060*/  LDC.64 R6, c[0x4][R0] ;  /* 0x0100000000067b82 */ /* 0x0000e20000000a00 */
[----:B------:R-:W4:Y:S01]  /*0070*/  LDCU UR5, c[0x0][0x2fc] ;  /* 0x00005f80ff0577ac */ /* 0x000f220008000800 */
[----:B------:R-:W-:-:S02]  /*0080*/  IMAD.MOV.U32 R4, RZ, RZ, 0x6 ;  /* 0x00000006ff047424 */ /* 0x000fc400078e00ff */
[----:B------:R-:W-:Y:S01]  /*0090*/  IMAD.MOV.U32 R5, RZ, RZ, RZ ;  /* 0x000000ffff057224 */ /* 0x000fe200078e00ff */
[----:B------:R-:W1:Y:S01]  /*00a0*/  LDCU UR6, c[0x0][0x360] ;  /* 0x00006c00ff0677ac */ /* 0x000e620008000800 */
[----:B--2---:R-:W-:-:S05]  /*00b0*/  IADD3 R23, P0, PT, R1, UR4, RZ ;  /* 0x0000000401177c10 */ /* 0x004fca000ff1e0ff */
[----:B----4-:R-:W-:Y:S02]  /*00c0*/  IMAD.X R22, RZ, RZ, UR5, P0 ;  /* 0x00000005ff167e24 */ /* 0x010fe400080e06ff */
[----:B01----:R-:W-:-:S07]  /*00d0*/  IMAD R2, R3, UR6, R2 ;  /* 0x0000000603027c24 */ /* 0x003fce000f8e0202 */
[----:B------:R-:W-:-:S07]  /*00e0*/  LEPC R20, `(.L_x_5) ;  /* 0x000000001014794e */ /* 0x000fce0000000000 */
[----:B---3--:R-:W-:Y:S05]  /*00f0*/  CALL.ABS.NOINC R6 ;  /* 0x0000000006007343 */ /* 0x008fea0003c00000 */
.L_x_5:
[----:B------:R-:W-:Y:S01]  /*0100*/  IMAD.MOV.U32 R16, RZ, RZ, R4 ;  /* 0x000000ffff107224 */ /* 0x000fe200078e0004 */
[----:B------:R-:W-:Y:S01]  /*0110*/  MOV R0, 0x0 ;  /* 0x0000000000007802 */ /* 0x000fe20000000f00 */
[----:B------:R-:W-:Y:S01]  /*0120*/  IMAD.MOV.U32 R17, RZ, RZ, R5 ;  /* 0x000000ffff117224 */ /* 0x000fe200078e0005 */
[----:B------:R0:W-:Y:S01]  /*0130*/  STL [R1], R2 ;  /* 0x0000000201007387 */ /* 0x0001e20000100800 */
[----:B------:R-:W1:Y:S01]  /*0140*/  LDC.64 R18, c[0x0][0x358] ;  /* 0x0000d600ff127b82 */ /* 0x000e620000000a00 */
[----:B------:R-:W2:Y:S01]  /*0150*/  LDCU.64 UR4, c[0x4][0x10] ;  /* 0x01000200ff0477ac */ /* 0x000ea20008000a00 */
[----:B------:R-:W-:Y:S01]  /*0160*/  IMAD.MOV.U32 R6, RZ, RZ, R23 ;  /* 0x000000ffff067224 */ /* 0x000fe200078e0017 */
[----:B------:R0:W-:Y:S01]  /*0170*/  STL.64 [R1+0x8], R16 ;  /* 0x0000081001007387 */ /* 0x0001e20000100a00 */
[----:B------:R-:W-:-:S04]  /*0180*/  IMAD.MOV.U32 R7, RZ, RZ, R22 ;  /* 0x000000ffff077224 */ /* 0x000fc800078e0016 */
[----:B------:R0:W3:Y:S01]  /*0190*/  LDC.64 R8, c[0x4][R0] ;  /* 0x0100000000087b82 */ /* 0x0000e20000000a00 */
[----:B--2---:R-:W-:Y:S01]  /*01a0*/  MOV R4, UR4 ;  /* 0x0000000400047c02 */ /* 0x004fe20008000f00 */
[----:B0-----:R-:W-:-:S07]  /*01b0*/  IMAD.U32 R5, RZ, RZ, UR5 ;  /* 0x00000005ff057e24 */ /* 0x001fce000f8e00ff */
[----:B------:R-:W-:-:S07]  /*01c0*/  LEPC R20, `(.L_x_6) ;  /* 0x000000001014794e */ /* 0x000fce0000000000 */
[----:B-1-3--:R-:W-:Y:S05]  /*01d0*/  CALL.ABS.NOINC R8 ;  /* 0x0000000008007343 */ /* 0x00afea0003c00000 */
.L_x_6:
[----:B------:R-:W0:Y:S01]  /*01e0*/  LDC.64 R4, c[0x0][0x380] ;  /* 0x0000e000ff047b82 */ /* 0x000e220000000a00 */
[----:B------:R-:W-:Y:S02]  /*01f0*/  PRMT R7, R2, 0x9910, RZ ;  /* 0x0000991002077816 */ /* 0x000fe400000000ff */
[C---:B------:R-:W-:Y:S02]  /*0200*/  R2UR UR4, R18.reuse ;  /* 0x00000000120472ca */ /* 0x040fe400000e0000 */
[----:B------:R-:W-:Y:S01]  /*0210*/  R2UR UR5, R19 ;  /* 0x00000000130572ca */ /* 0x000fe200000e0000 */
[----:B------:R-:W-:Y:S01]  /*0220*/  IMAD R7, R7, 0xa, RZ ;  /* 0x0000000a07077824 */ /* 0x000fe200078e02ff */
[C---:B------:R-:W-:Y:S02]  /*0230*/  R2UR UR6, R18.reuse ;  /* 0x00000000120672ca */ /* 0x040fe400000e0000 */
[----:B------:R-:W-:Y:S01]  /*0240*/  R2UR UR7, R19 ;  /* 0x00000000130772ca */ /* 0x000fe200000e0000 */
[----:B------:R-:W-:Y:S01]  /*0250*/  VIADD R11, R7, 0x2 ;  /* 0x00000002070b7836 */ /* 0x000fe20000000000 */
[----:B------:R-:W-:-:S02]  /*0260*/  R2UR UR8, R18 ;  /* 0x00000000120872ca */ /* 0x000fc400000e0000 */
[C---:B------:R-:W-:Y:S02]  /*0270*/  R2UR UR9, R19.reuse ;  /* 0x00000000130972ca */ /* 0x040fe400000e0000 */
[----:B------:R-:W-:Y:S02]  /*0280*/  R2UR UR10, R18 ;  /* 0x00000000120a72ca */ /* 0x000fe400000e0000 */
[----:B------:R-:W-:Y:S01]  /*0290*/  R2UR UR11, R19 ;  /* 0x00000000130b72ca */ /* 0x000fe200000e0000 */
[----:B------:R-:W-:Y:S01]  /*02a0*/  ST.E.U16 desc[UR4][R16.64], R7 ;  /* 0x0000000710007985 */ /* 0x000fe2000c101504 */
[----:B------:R-:W-:Y:S01]  /*02b0*/  IADD3 R9, PT, PT, R7, 0x1, RZ ;  /* 0x0000000107097810 */ /* 0x000fe20007ffe0ff */
[----:B0-----:R-:W-:-:S04]  /*02c0*/  IMAD.WIDE R2, R2, 0x8, R4 ;  /* 0x0000000802027825 */ /* 0x001fc800078e0204 */
[----:B------:R-:W-:Y:S04]  /*02d0*/  ST.E.U16 desc[UR6][R16.64+0x2], R9 ;  /* 0x0000020910007985 */ /* 0x000fe8000c101506 */
[----:B------:R-:W-:Y:S04]  /*02e0*/  ST.E.U16 desc[UR8][R16.64+0x4], R11 ;  /* 0x0000040b10007985 */ /* 0x000fe8000c101508 */
[----:B------:R-:W-:Y:S01]  /*02f0*/  STG.E.64 desc[UR10][R2.64], R16 ;  /* 0x0000001002007986 */ /* 0x000fe2000c101b0a */
[----:B------:R-:W-:Y:S05]  /*0300*/  EXIT ;  /* 0x000000000000794d */ /* 0x000fea0003800000 */
.L_x_7:
        /* <DEDUP_REMOVED lines=15> */
.L_x_10:


//--------------------- .nv.global.init           --------------------------
	.section	.nv.global.init,"aw",@progbits
.nv.global.init:
	.type		$str$2,@object
	.size		$str$2,($str - $str$2)
$str$2:
        /*0000*/ 	.byte	0x49, 0x6e, 0x20, 0x74, 0x68, 0x72, 0x65, 0x61, 0x64, 0x20, 0x25, 0x64, 0x20, 0x66, 0x72, 0x65
        /*0010*/ 	.byte	0x65, 0x20, 0x25, 0x70, 0x0a, 0x00
	.type		$str,@object
	.size		$str,($str$1 - $str)
$str:
        /*0016*/ 	.byte	0x49, 0x6e, 0x20, 0x74, 0x68, 0x72, 0x65, 0x61, 0x64, 0x20, 0x25, 0x64, 0x20, 0x61, 0x6c, 0x6c
        /*0026*/ 	.byte	0x6f, 0x63, 0x61, 0x74, 0x65, 0x64, 0x20, 0x25, 0x70, 0x0a, 0x00
	.type		$str$1,@object
	.size		$str$1,(.L_1 - $str$1)
$str$1:
        /*0031*/ 	.byte	0x49, 0x6e, 0x20, 0x74, 0x68, 0x72, 0x65, 0x61, 0x64, 0x20, 0x25, 0x64, 0x20, 0x63, 0x6f, 0x70
        /*0041*/ 	.byte	0x79, 0x20, 0x66, 0x72, 0x6f, 0x6d, 0x20, 0x25, 0x70, 0x20, 0x74, 0x6f, 0x20, 0x25, 0x70, 0x0a
        /*0051*/ 	.byte	0x00
.L_1:


//--------------------- .nv.shared.reserved.0     --------------------------
	.section	.nv.shared.reserved.0,"aw",@nobits
	.weak		__nv_reservedSMEM_offset_0_alias
	.size		__nv_reservedSMEM_offset_0_alias, 0, 64
	.other		__nv_reservedSMEM_offset_0_alias,@"STO_CUDA_RESERVED_SHARED STV_DEFAULT"
__nv_reservedSMEM_offset_0_alias:
	.zero		0
	.zero		64


//--------------------- .nv.constant0.freeingKernel --------------------------
	.section	.nv.constant0.freeingKernel,"a",@progbits
	.sectionflags	@""
	.align	4
.nv.constant0.freeingKernel:
	.zero		904


//--------------------- .nv.constant0.copyingKernel --------------------------
	.section	.nv.constant0.copyingKernel,"a",@progbits
	.sectionflags	@""
	.align	4
.nv.constant0.copyingKernel:
	.zero		912


//--------------------- .nv.constant0.allocatingKernel --------------------------
	.section	.nv.constant0.allocatingKernel,"a",@progbits
	.sectionflags	@""
	.align	4
.nv.constant0.allocatingKernel:
	.zero		904


//--------------------- SYMBOLS --------------------------

	.type		.nv.reservedSmem.offset0,@object
	.size		.nv.reservedSmem.offset0,0x4
	.type		vprintf,@function
	.type		free,@function
	.type		malloc,@function
